//
// Generated by NVIDIA NVVM Compiler
//
// Compiler Build ID: CL-36424714
// Cuda compilation tools, release 13.0, V13.0.88
// Based on NVVM 20.0.0
//

.version 9.0
.target sm_100
.address_size 64

	// .globl	_Z5hellov
.extern .func  (.param .b32 func_retval0) vprintf
(
	.param .b64 vprintf_param_0,
	.param .b64 vprintf_param_1
)
;
// _ZZ5hellovE5array has been demoted
.global .align 1 .b8 $str[41] = {104, 101, 108, 108, 111, 32, 119, 111, 114, 108, 100, 115, 33, 32, 73, 39, 109, 32, 116, 104, 114, 101, 97, 100, 32, 37, 100, 32, 105, 110, 32, 98, 108, 111, 99, 107, 32, 37, 100, 10};
.global .align 1 .b8 $str$1[40] = {66, 101, 102, 111, 114, 101, 58, 58, 58, 32, 65, 114, 114, 97, 121, 32, 118, 97, 108, 32, 32, 58, 32, 37, 100, 32, 102, 111, 116, 32, 116, 105, 100, 32, 58, 32, 37, 100, 10};
.global .align 1 .b8 $str$2[39] = {65, 102, 116, 101, 114, 58, 58, 58, 32, 65, 114, 114, 97, 121, 32, 118, 97, 108, 32, 32, 58, 32, 37, 100, 32, 102, 111, 116, 32, 116, 105, 100, 32, 58, 32, 37, 100, 10};

.visible .entry _Z5hellov()
{
	.local .align 8 .b8 	__local_depot0[8];
	.reg .b64 	%SP;
	.reg .b64 	%SPL;
	.reg .pred 	%p<2>;
	.reg .b32 	%r<14>;
	.reg .b64 	%rd<10>;
	// demoted variable
	.shared .align 4 .b8 _ZZ5hellovE5array[512];
	mov.u64 	%SPL, __local_depot0;
	cvta.local.u64 	%SP, %SPL;
	add.u64 	%rd2, %SP, 0;
	add.u64 	%rd1, %SPL, 0;
	mov.u32 	%r1, %tid.x;
	mov.u32 	%r3, %ctaid.x;
	st.local.v2.u32 	[%rd1], {%r1, %r3};
	mov.u64 	%rd3, $str;
	cvta.global.u64 	%rd4, %rd3;
	{ // callseq 0, 0
	.param .b64 param0;
	st.param.b64 	[param0], %rd4;
	.param .b64 param1;
	st.param.b64 	[param1], %rd2;
	.param .b32 retval0;
	call.uni (retval0), 
	vprintf, 
	(
	param0, 
	param1
	);
	ld.param.b32 	%r4, [retval0];
	} // callseq 0
	shl.b32 	%r6, %r1, 2;
	mov.u32 	%r7, _ZZ5hellovE5array;
	add.s32 	%r2, %r7, %r6;
	st.shared.u32 	[%r2], %r1;
	st.local.v2.u32 	[%rd1], {%r1, %r1};
	mov.u64 	%rd5, $str$1;
	cvta.global.u64 	%rd6, %rd5;
	{ // callseq 1, 0
	.param .b64 param0;
	st.param.b64 	[param0], %rd6;
	.param .b64 param1;
	st.param.b64 	[param1], %rd2;
	.param .b32 retval0;
	call.uni (retval0), 
	vprintf, 
	(
	param0, 
	param1
	);
	ld.param.b32 	%r8, [retval0];
	} // callseq 1
	bar.sync 	0;
	setp.gt.u32 	%p1, %r1, 126;
	@%p1 bra 	$L__BB0_2;
	ld.shared.u32 	%r10, [%r2+4];
	bar.sync 	0;
	st.shared.u32 	[%r2], %r10;
	bar.sync 	0;
$L__BB0_2:
	ld.shared.u32 	%r11, [%r2];
	st.local.v2.u32 	[%rd1], {%r11, %r1};
	mov.u64 	%rd7, $str$2;
	cvta.global.u64 	%rd8, %rd7;
	{ // callseq 2, 0
	.param .b64 param0;
	st.param.b64 	[param0], %rd8;
	.param .b64 param1;
	st.param.b64 	[param1], %rd2;
	.param .b32 retval0;
	call.uni (retval0), 
	vprintf, 
	(
	param0, 
	param1
	);
	ld.param.b32 	%r12, [retval0];
	} // callseq 2
	ret;

}


// ===== COMPILED SASS (sm_100) =====

	.target	sm_100

	.elftype	@"ET_EXEC"


//--------------------- .note.nv.tkinfo           --------------------------
	.section	.note.nv.tkinfo,"",@"SHT_NOTE"
	.sectionflags	@"SHF_NOTE_NV_TKINFO"
	.tkinfo
        /*0018*/ 	.word	0x00000002
        /*0030*/ 	.string	""
        /*0030*/ 	.string	"ptxas"
        /*0030*/ 	.string	"Cuda compilation tools, release 13.0, V13.0.88"
        /*0030*/ 	.string	"Build cuda_13.0.r13.0/compiler.36424714_0"
        /*0030*/ 	.string	"-arch sm_100 -m 64 "



//--------------------- .note.nv.cuinfo           --------------------------
	.section	.note.nv.cuinfo,"",@"SHT_NOTE"
	.sectionflags	@"SHF_NOTE_NV_CUINFO"
        /*0018*/ 	.short	0x0002
        /*001a*/ 	.short	0x0064
        /*001c*/ 	.short	0x0082
	.zero		2


//--------------------- .nv.info                  --------------------------
	.section	.nv.info,"",@"SHT_CUDA_INFO"
	.align	4


	//----- nvinfo : EIATTR_REGCOUNT
	.align		4
        /*0000*/ 	.byte	0x04, 0x2f
        /*0002*/ 	.short	(.L_4 - .L_3)
	.align		4
.L_3:
        /*0004*/ 	.word	index@(_Z5hellov)
        /*0008*/ 	.word	0x00000018


	//----- nvinfo : EIATTR_FRAME_SIZE
	.align		4
.L_4:
        /*000c*/ 	.byte	0x04, 0x11
        /*000e*/ 	.short	(.L_6 - .L_5)
	.align		4
.L_5:
        /*0010*/ 	.word	index@(_Z5hellov)
        /*0014*/ 	.word	0x00000008


	//----- nvinfo : EIATTR_MIN_STACK_SIZE
	.align		4
.L_6:
        /*0018*/ 	.byte	0x04, 0x12
        /*001a*/ 	.short	(.L_8 - .L_7)
	.align		4
.L_7:
        /*001c*/ 	.word	index@(_Z5hellov)
        /*0020*/ 	.word	0x00000008
.L_8:


//--------------------- .nv.compat                --------------------------
	.section	.nv.compat,"",@"SHT_CUDA_COMPAT_INFO"
	.align	4
        /*0000*/ 	.byte	0x02, 0x09, 0x00, 0x00, 0x02, 0x02, 0x01, 0x00, 0x02, 0x05, 0x05, 0x00, 0x03, 0x07, 0x01, 0x01
        /*0010*/ 	.byte	0x02, 0x03, 0x00, 0x00, 0x02, 0x06, 0x01, 0x00, 0x04, 0x0b, 0x08, 0x00, 0x09, 0x00, 0x00, 0x00
        /*0020*/ 	.byte	0x00, 0x00, 0x00, 0x00


//--------------------- .nv.info._Z5hellov        --------------------------
	.section	.nv.info._Z5hellov,"",@"SHT_CUDA_INFO"
	.sectionflags	@""
	.align	4


	//----- nvinfo : EIATTR_CUDA_API_VERSION
	.align		4
        /*0000*/ 	.byte	0x04, 0x37
        /*0002*/ 	.short	(.L_10 - .L_9)
.L_9:
        /*0004*/ 	.word	0x00000082


	//----- nvinfo : EIATTR_SPARSE_MMA_MASK
	.align		4
.L_10:
        /*0008*/ 	.byte	0x03, 0x50
        /*000a*/ 	.short	0x0000


	//----- nvinfo : EIATTR_MAXREG_COUNT
	.align		4
        /*000c*/ 	.byte	0x03, 0x1b
        /*000e*/ 	.short	0x00ff


	//----- nvinfo : EIATTR_NUM_BARRIERS
	.align		4
        /*0010*/ 	.byte	0x02, 0x4c
        /*0012*/ 	.byte	0x01
	.zero		1


	//----- nvinfo : EIATTR_EXTERNS
	.align		4
        /*0014*/ 	.byte	0x04, 0x0f
        /*0016*/ 	.short	(.L_12 - .L_11)


	//   ....[0]....
	.align		4
.L_11:
        /*0018*/ 	.word	index@(vprintf)


	//----- nvinfo : EIATTR_MERCURY_ISA_VERSION
	.align		4
.L_12:
        /*001c*/ 	.byte	0x03, 0x5f
        /*001e*/ 	.short	0x0101


	//----- nvinfo : EIATTR_VRC_CTA_INIT_COUNT
	.align		4
        /*0020*/ 	.byte	0x02, 0x4a
	.zero		1
	.zero		1


	//----- nvinfo : EIATTR_SYSCALL_OFFSETS
	.align		4
        /*0024*/ 	.byte	0x04, 0x46
        /*0026*/ 	.short	(.L_14 - .L_13)


	//   ....[0]....
.L_13:
        /*0028*/ 	.word	0x00000110


	//   ....[1]....
        /*002c*/ 	.word	0x00000200


	//   ....[2]....
        /*0030*/ 	.word	0x00000330


	//----- nvinfo : EIATTR_EXIT_INSTR_OFFSETS
	.align		4
.L_14:
        /*0034*/ 	.byte	0x04, 0x1c
        /*0036*/ 	.short	(.L_16 - .L_15)


	//   ....[0]....
.L_15:
        /*0038*/ 	.word	0x00000340


	//----- nvinfo : EIATTR_SW_WAR
	.align		4
.L_16:
        /*003c*/ 	.byte	0x04, 0x36
        /*003e*/ 	.short	(.L_18 - .L_17)
.L_17:
        /*0040*/ 	.word	0x00000008
.L_18:


//--------------------- .nv.callgraph             --------------------------
	.section	.nv.callgraph,"",@"SHT_CUDA_CALLGRAPH"
	.align	4
	.sectionentsize	8
	.align		4
        /*0000*/ 	.word	0x00000000
	.align		4
        /*0004*/ 	.word	0xffffffff
	.align		4
        /*0008*/ 	.word	index@(_Z5hellov)
	.align		4
        /*000c*/ 	.word	index@(vprintf)
	.align		4
        /*0010*/ 	.word	0x00000000
	.align		4
        /*0014*/ 	.word	0xfffffffe
	.align		4
        /*0018*/ 	.word	0x00000000
	.align		4
        /*001c*/ 	.word	0xfffffffd
	.align		4
        /*0020*/ 	.word	0x00000000
	.align		4
        /*0024*/ 	.word	0xfffffffc


//--------------------- .nv.constant4             --------------------------
	.section	.nv.constant4,"a",@progbits
	.align	8
	.align		8
.nv.constant4:
        /*0000*/ 	.dword	vprintf
	.align		8
        /*0008*/ 	.dword	$str
	.align		8
        /*0010*/ 	.dword	$str$1
	.align		8
        /*0018*/ 	.dword	$str$2


//--------------------- .text._Z5hellov           --------------------------
	.section	.text._Z5hellov,"ax",@progbits
	.align	128
        .global         _Z5hellov
        .type           _Z5hellov,@function
        .size           _Z5hellov,(.L_x_4 - _Z5hellov)
        .other          _Z5hellov,@"STO_CUDA_ENTRY STV_DEFAULT"
_Z5hellov:
.text._Z5hellov:
[----:B------:R-:W0:Y:S01]  /*0000*/  LDC R1, c[0x0][0x37c] ;  /* 0x0000df00ff017b82 */ /* 0x000e220000000800 */
[----:B------:R-:W1:Y:S01]  /*0010*/  S2R R2, SR_TID.X ;  /* 0x0000000000027919 */ /* 0x000e620000002100 */
[----:B------:R-:W2:Y:S01]  /*0020*/  LDCU UR4, c[0x0][0x2f8] ;  /* 0x00005f00ff0477ac */ /* 0x000ea20008000800 */
[----:B0-----:R-:W-:Y:S01]  /*0030*/  VIADD R1, R1, 0xfffffff8 ;  /* 0xfffffff801017836 */ /* 0x001fe20000000000 */
[----:B------:R-:W-:Y:S01]  /*0040*/  MOV R18, 0x0 ;  /* 0x0000000000127802 */ /* 0x000fe20000000f00 */
[----:B------:R-:W1:Y:S01]  /*0050*/  S2R R3, SR_CTAID.X ;  /* 0x0000000000037919 */ /* 0x000e620000002500 */
[----:B------:R-:W0:Y:S02]  /*0060*/  LDCU UR5, c[0x0][0x2fc] ;  /* 0x00005f80ff0577ac */ /* 0x000e240008000800 */
[----:B------:R3:W4:Y:S01]  /*0070*/  LDC.64 R8, c[0x4][R18] ;  /* 0x0100000012087b82 */ /* 0x0007220000000a00 */
[----:B------:R-:W5:Y:S01]  /*0080*/  LDCU.64 UR6, c[0x4][0x8] ;  /* 0x01000100ff0677ac */ /* 0x000f620008000a00 */
[----:B--2---:R-:W-:-:S05]  /*0090*/  IADD3 R17, P0, PT, R1, UR4, RZ ;  /* 0x0000000401117c10 */ /* 0x004fca000ff1e0ff */
[----:B0-----:R-:W-:Y:S02]  /*00a0*/  IMAD.X R16, RZ, RZ, UR5, P0 ;  /* 0x00000005ff107e24 */ /* 0x001fe400080e06ff */
[----:B------:R-:W-:Y:S01]  /*00b0*/  IMAD.MOV.U32 R6, RZ, RZ, R17 ;  /* 0x000000ffff067224 */ /* 0x000fe200078e0011 */
[----:B-----5:R-:W-:Y:S01]  /*00c0*/  MOV R5, UR7 ;  /* 0x0000000700057c02 */ /* 0x020fe20008000f00 */
[----:B------:R-:W-:Y:S02]  /*00d0*/  IMAD.U32 R4, RZ, RZ, UR6 ;  /* 0x00000006ff047e24 */ /* 0x000fe4000f8e00ff */
[----:B------:R-:W-:Y:S01]  /*00e0*/  IMAD.MOV.U32 R7, RZ, RZ, R16 ;  /* 0x000000ffff077224 */ /* 0x000fe200078e0010 */
[----:B-1----:R3:W-:Y:S06]  /*00f0*/  STL.64 [R1], R2 ;  /* 0x0000000201007387 */ /* 0x0027ec0000100a00 */
[----:B------:R-:W-:-:S07]  /*0100*/  LEPC R20, `(.L_x_0) ;  /* 0x000000001014794e */ /* 0x000fce0000000000 */
[----:B---34-:R-:W-:Y:S05]  /*0110*/  CALL.ABS.NOINC R8 ;  /* 0x0000000008007343 */ /* 0x018fea0003c00000 */
.L_x_0:
[----:B------:R-:W0:Y:S01]  /*0120*/  S2UR UR5, SR_CgaCtaId ;  /* 0x00000000000579c3 */ /* 0x000e220000008800 */
[----:B------:R-:W-:Y:S01]  /*0130*/  UMOV UR4, 0x400 ;  /* 0x0000040000047882 */ /* 0x000fe20000000000 */
[----:B------:R-:W-:Y:S01]  /*0140*/  MOV R3, R2 ;  /* 0x0000000200037202 */ /* 0x000fe20000000f00 */
[----:B------:R-:W-:Y:S01]  /*0150*/  IMAD.MOV.U32 R7, RZ, RZ, R16 ;  /* 0x000000ffff077224 */ /* 0x000fe200078e0010 */
[----:B------:R-:W-:-:S03]  /*0160*/  MOV R6, R17 ;  /* 0x0000001100067202 */ /* 0x000fc60000000f00 */
[----:B------:R1:W-:Y:S01]  /*0170*/  STL.64 [R1], R2 ;  /* 0x0000000201007387 */ /* 0x0003e20000100a00 */
[----:B------:R1:W2:Y:S01]  /*0180*/  LDC.64 R8, c[0x4][R18] ;  /* 0x0100000012087b82 */ /* 0x0002a20000000a00 */
[----:B0-----:R-:W-:-:S06]  /*0190*/  ULEA UR4, UR5, UR4, 0x18 ;  /* 0x0000000405047291 */ /* 0x001fcc000f8ec0ff */
[----:B------:R-:W-:-:S05]  /*01a0*/  LEA R19, R2, UR4, 0x2 ;  /* 0x0000000402137c11 */ /* 0x000fca000f8e10ff */
[----:B------:R1:W-:Y:S01]  /*01b0*/  STS [R19], R2 ;  /* 0x0000000213007388 */ /* 0x0003e20000000800 */
[----:B------:R-:W0:Y:S02]  /*01c0*/  LDCU.64 UR4, c[0x4][0x10] ;  /* 0x01000200ff0477ac */ /* 0x000e240008000a00 */
[----:B0-----:R-:W-:Y:S02]  /*01d0*/  IMAD.U32 R4, RZ, RZ, UR4 ;  /* 0x00000004ff047e24 */ /* 0x001fe4000f8e00ff */
[----:B-12---:R-:W-:-:S07]  /*01e0*/  IMAD.U32 R5, RZ, RZ, UR5 ;  /* 0x00000005ff057e24 */ /* 0x006fce000f8e00ff */
[----:B------:R-:W-:-:S07]  /*01f0*/  LEPC R20, `(.L_x_1) ;  /* 0x000000001014794e */ /* 0x000fce0000000000 */
[----:B------:R-:W-:Y:S05]  /*0200*/  CALL.ABS.NOINC R8 ;  /* 0x0000000008007343 */ /* 0x000fea0003c00000 */
.L_x_1:
[----:B------:R-:W-:Y:S05]  /*0210*/  WARPSYNC.ALL ;  /* 0x0000000000007948 */ /* 0x000fea0003800000 */
[----:B------:R-:W-:Y:S01]  /*0220*/  BAR.SYNC.DEFER_BLOCKING 0x0 ;  /* 0x0000000000007b1d */ /* 0x000fe20000010000 */
[----:B------:R-:W-:Y:S01]  /*0230*/  ISETP.GT.U32.AND P0, PT, R2, 0x7e, PT ;  /* 0x0000007e0200780c */ /* 0x000fe20003f04070 */
[----:B------:R-:W-:Y:S01]  /*0240*/  IMAD.MOV.U32 R9, RZ, RZ, R2 ;  /* 0x000000ffff097224 */ /* 0x000fe200078e0002 */
[----:B------:R-:W-:Y:S01]  /*0250*/  MOV R2, 0x0 ;  /* 0x0000000000027802 */ /* 0x000fe20000000f00 */
[----:B------:R-:W-:Y:S01]  /*0260*/  IMAD.MOV.U32 R6, RZ, RZ, R17 ;  /* 0x000000ffff067224 */ /* 0x000fe200078e0011 */
[----:B------:R-:W-:Y:S01]  /*0270*/  MOV R7, R16 ;  /* 0x0000001000077202 */ /* 0x000fe20000000f00 */
[----:B------:R-:W0:Y:S03]  /*0280*/  LDCU.64 UR4, c[0x4][0x18] ;  /* 0x01000300ff0477ac */ /* 0x000e260008000a00 */
[----:B------:R-:W1:Y:S05]  /*0290*/  LDC.64 R2, c[0x4][R2] ;  /* 0x0100000002027b82 */ /* 0x000e6a0000000a00 */
[----:B------:R-:W2:Y:S01]  /*02a0*/  @!P0 LDS R0, [R19+0x4] ;  /* 0x0000040013008984 */ /* 0x000ea20000000800 */
[----:B0-----:R-:W-:Y:S01]  /*02b0*/  MOV R4, UR4 ;  /* 0x0000000400047c02 */ /* 0x001fe20008000f00 */
[----:B------:R-:W-:Y:S01]  /*02c0*/  IMAD.U32 R5, RZ, RZ, UR5 ;  /* 0x00000005ff057e24 */ /* 0x000fe2000f8e00ff */
[----:B------:R-:W-:Y:S06]  /*02d0*/  @!P0 BAR.SYNC.DEFER_BLOCKING 0x0 ;  /* 0x0000000000008b1d */ /* 0x000fec0000010000 */
[----:B--2---:R-:W-:Y:S02]  /*02e0*/  @!P0 STS [R19], R0 ;  /* 0x0000000013008388 */ /* 0x004fe40000000800 */
[----:B------:R-:W-:Y:S06]  /*02f0*/  @!P0 BAR.SYNC.DEFER_BLOCKING 0x0 ;  /* 0x0000000000008b1d */ /* 0x000fec0000010000 */
[----:B------:R-:W0:Y:S04]  /*0300*/  LDS R8, [R19] ;  /* 0x0000000013087984 */ /* 0x000e280000000800 */
[----:B01----:R0:W-:Y:S02]  /*0310*/  STL.64 [R1], R8 ;  /* 0x0000000801007387 */ /* 0x0031e40000100a00 */
[----:B------:R-:W-:-:S07]  /*0320*/  LEPC R20, `(.L_x_2) ;  /* 0x000000001014794e */ /* 0x000fce0000000000 */
[----:B0-----:R-:W-:Y:S05]  /*0330*/  CALL.ABS.NOINC R2 ;  /* 0x0000000002007343 */ /* 0x001fea0003c00000 */
.L_x_2:
[----:B------:R-:W-:Y:S05]  /*0340*/  EXIT ;  /* 0x000000000000794d */ /* 0x000fea0003800000 */
.L_x_3:
[----:B------:R-:W-:-:S00]  /*0350*/  BRA `(.L_x_3) ;  /* 0xfffffffc00fc7947 */ /* 0x000fc0000383ffff */
[----:B------:R-:W-:-:S00]  /*0360*/  NOP ;  /* 0x0000000000007918 */ /* 0x000fc00000000000 */
        /* <DEDUP_REMOVED lines=9> */
.L_x_4:


//--------------------- .nv.global.init           --------------------------
	.section	.nv.global.init,"aw",@progbits
.nv.global.init:
	.type		$str$2,@object
	.size		$str$2,($str$1 - $str$2)
$str$2:
        /*0000*/ 	.byte	0x41, 0x66, 0x74, 0x65, 0x72, 0x3a, 0x3a, 0x3a, 0x20, 0x41, 0x72, 0x72, 0x61, 0x79, 0x20, 0x76
        /*0010*/ 	.byte	0x61, 0x6c, 0x20, 0x20, 0x3a, 0x20, 0x25, 0x64, 0x20, 0x66, 0x6f, 0x74, 0x20, 0x74, 0x69, 0x64
        /*0020*/ 	.byte	0x20, 0x3a, 0x20, 0x25, 0x64, 0x0a, 0x00
	.type		$str$1,@object
	.size		$str$1,($str - $str$1)
$str$1:
        /*0027*/ 	.byte	0x42, 0x65, 0x66, 0x6f, 0x72, 0x65, 0x3a, 0x3a, 0x3a, 0x20, 0x41, 0x72, 0x72, 0x61, 0x79, 0x20
        /*0037*/ 	.byte	0x76, 0x61, 0x6c, 0x20, 0x20, 0x3a, 0x20, 0x25, 0x64, 0x20, 0x66, 0x6f, 0x74, 0x20, 0x74, 0x69
        /*0047*/ 	.byte	0x64, 0x20, 0x3a, 0x20, 0x25, 0x64, 0x0a, 0x00
	.type		$str,@object
	.size		$str,(.L_0 - $str)
$str:
        /*004f*/ 	.byte	0x68, 0x65, 0x6c, 0x6c, 0x6f, 0x20, 0x77, 0x6f, 0x72, 0x6c, 0x64, 0x73, 0x21, 0x20, 0x49, 0x27
        /*005f*/ 	.byte	0x6d, 0x20, 0x74, 0x68, 0x72, 0x65, 0x61, 0x64, 0x20, 0x25, 0x64, 0x20, 0x69, 0x6e, 0x20, 0x62
        /*006f*/ 	.byte	0x6c, 0x6f, 0x63, 0x6b, 0x20, 0x25, 0x64, 0x0a, 0x00
.L_0:


//--------------------- .nv.shared._Z5hellov      --------------------------
	.section	.nv.shared._Z5hellov,"aw",@nobits
	.sectionflags	@""
	.align	4
.nv.shared._Z5hellov:
	.zero		1536


//--------------------- .nv.shared.reserved.0     --------------------------
	.section	.nv.shared.reserved.0,"aw",@nobits
	.weak		__nv_reservedSMEM_offset_0_alias
	.size		__nv_reservedSMEM_offset_0_alias, 0, 64
	.other		__nv_reservedSMEM_offset_0_alias,@"STO_CUDA_RESERVED_SHARED STV_DEFAULT"
__nv_reservedSMEM_offset_0_alias:
	.zero		0
	.zero		64


//--------------------- .nv.constant0._Z5hellov   --------------------------
	.section	.nv.constant0._Z5hellov,"a",@progbits
	.sectionflags	@""
	.align	4
.nv.constant0._Z5hellov:
	.zero		896


//--------------------- SYMBOLS --------------------------

	.type		.nv.reservedSmem.offset0,@object
	.size		.nv.reservedSmem.offset0,0x4
	.type		.nv.reservedSmem.cap,@object
	.size		.nv.reservedSmem.cap,0x4
	.type		vprintf,@function
